	.headerflags	@"EF_CUDA_TEXMODE_UNIFIED EF_CUDA_64BIT_ADDRESS EF_CUDA_ACCELERATORS EF_CUDA_SM90 EF_CUDA_VIRTUAL_SM(EF_CUDA_SM90)"
	.elftype	@"ET_EXEC"


//--------------------- .nv.info                  --------------------------
	.section	.nv.info,"",@"SHT_CUDA_INFO"
	.align	4


	//----- nvinfo : EIATTR_REGCOUNT
	.align		4
        /*0000*/ 	.byte	0x04, 0x2f
        /*0002*/ 	.short	(.L_1 - .L_0)
	.align		4
.L_0:
        /*0004*/ 	.word	index@(triton_poi_fused__prelu_kernel_6)
        /*0008*/ 	.word	0x00000014


	//----- nvinfo : EIATTR_MIN_STACK_SIZE
	.align		4
.L_1:
        /*000c*/ 	.byte	0x04, 0x12
        /*000e*/ 	.short	(.L_3 - .L_2)
	.align		4
.L_2:
        /*0010*/ 	.word	index@(triton_poi_fused__prelu_kernel_6)
        /*0014*/ 	.word	0x00000000


	//----- nvinfo : EIATTR_FRAME_SIZE
	.align		4
.L_3:
        /*0018*/ 	.byte	0x04, 0x11
        /*001a*/ 	.short	(.L_5 - .L_4)
	.align		4
.L_4:
        /*001c*/ 	.word	index@(triton_poi_fused__prelu_kernel_6)
        /*0020*/ 	.word	0x00000000


	//----- nvinfo : EIATTR_MIN_STACK_SIZE
	.align		4
.L_5:
        /*0024*/ 	.byte	0x04, 0x12
        /*0026*/ 	.short	(.L_7 - .L_6)
	.align		4
.L_6:
        /*0028*/ 	.word	index@(triton_poi_fused__prelu_kernel_6)
        /*002c*/ 	.word	0x00000000
.L_7:


//--------------------- .nv.info.triton_poi_fused__prelu_kernel_6 --------------------------
	.section	.nv.info.triton_poi_fused__prelu_kernel_6,"",@"SHT_CUDA_INFO"
	.sectionflags	@""
	.align	4


	//----- nvinfo : EIATTR_CUDA_API_VERSION
	.align		4
        /*0000*/ 	.byte	0x04, 0x37
        /*0002*/ 	.short	(.L_9 - .L_8)
.L_8:
        /*0004*/ 	.word	0x0000007c


	//----- nvinfo : EIATTR_KPARAM_INFO
	.align		4
.L_9:
        /*0008*/ 	.byte	0x04, 0x17
        /*000a*/ 	.short	(.L_11 - .L_10)
.L_10:
        /*000c*/ 	.word	0x00000000
        /*0010*/ 	.short	0x0003
        /*0012*/ 	.short	0x0018
        /*0014*/ 	.byte	0x00, 0xf0, 0x11, 0x00


	//----- nvinfo : EIATTR_KPARAM_INFO
	.align		4
.L_11:
        /*0018*/ 	.byte	0x04, 0x17
        /*001a*/ 	.short	(.L_13 - .L_12)
.L_12:
        /*001c*/ 	.word	0x00000000
        /*0020*/ 	.short	0x0002
        /*0022*/ 	.short	0x0010
        /*0024*/ 	.byte	0x00, 0xf4, 0x21, 0x00


	//----- nvinfo : EIATTR_KPARAM_INFO
	.align		4
.L_13:
        /*0028*/ 	.byte	0x04, 0x17
        /*002a*/ 	.short	(.L_15 - .L_14)
.L_14:
        /*002c*/ 	.word	0x00000000
        /*0030*/ 	.short	0x0001
        /*0032*/ 	.short	0x0008
        /*0034*/ 	.byte	0x00, 0xf4, 0x21, 0x00


	//----- nvinfo : EIATTR_KPARAM_INFO
	.align		4
.L_15:
        /*0038*/ 	.byte	0x04, 0x17
        /*003a*/ 	.short	(.L_17 - .L_16)
.L_16:
        /*003c*/ 	.word	0x00000000
        /*0040*/ 	.short	0x0000
        /*0042*/ 	.short	0x0000
        /*0044*/ 	.byte	0x00, 0xf4, 0x21, 0x00


	//----- nvinfo : EIATTR_SPARSE_MMA_MASK
	.align		4
.L_17:
        /*0048*/ 	.byte	0x03, 0x50
        /*004a*/ 	.short	0x0000


	//----- nvinfo : EIATTR_MAXREG_COUNT
	.align		4
        /*004c*/ 	.byte	0x03, 0x1b
        /*004e*/ 	.short	0x00ff


	//----- nvinfo : EIATTR_EXIT_INSTR_OFFSETS
	.align		4
        /*0050*/ 	.byte	0x04, 0x1c
        /*0052*/ 	.short	(.L_19 - .L_18)


	//   ....[0]....
.L_18:
        /*0054*/ 	.word	0x00000210


	//----- nvinfo : EIATTR_REQNTID
	.align		4
.L_19:
        /*0058*/ 	.byte	0x04, 0x10
        /*005a*/ 	.short	(.L_21 - .L_20)
.L_20:
        /*005c*/ 	.word	0x00000080
        /*0060*/ 	.word	0x00000001
        /*0064*/ 	.word	0x00000001


	//----- nvinfo : EIATTR_CBANK_PARAM_SIZE
	.align		4
.L_21:
        /*0068*/ 	.byte	0x03, 0x19
        /*006a*/ 	.short	0x001c


	//----- nvinfo : EIATTR_PARAM_CBANK
	.align		4
        /*006c*/ 	.byte	0x04, 0x0a
        /*006e*/ 	.short	(.L_23 - .L_22)
	.align		4
.L_22:
        /*0070*/ 	.word	index@(.nv.constant0.triton_poi_fused__prelu_kernel_6)
        /*0074*/ 	.short	0x0210
        /*0076*/ 	.short	0x001c


	//----- nvinfo : EIATTR_SW_WAR
	.align		4
.L_23:
        /*0078*/ 	.byte	0x04, 0x36
        /*007a*/ 	.short	(.L_25 - .L_24)
.L_24:
        /*007c*/ 	.word	0x00000008
.L_25:


//--------------------- .nv.callgraph             --------------------------
	.section	.nv.callgraph,"",@"SHT_CUDA_CALLGRAPH"
	.align	4
	.sectionentsize	8
	.align		4
        /*0000*/ 	.word	0x00000000
	.align		4
        /*0004*/ 	.word	0xffffffff
	.align		4
        /*0008*/ 	.word	0x00000000
	.align		4
        /*000c*/ 	.word	0xfffffffe
	.align		4
        /*0010*/ 	.word	0x00000000
	.align		4
        /*0014*/ 	.word	0xfffffffd
	.align		4
        /*0018*/ 	.word	0x00000000
	.align		4
        /*001c*/ 	.word	0xfffffffc


//--------------------- .text.triton_poi_fused__prelu_kernel_6 --------------------------
	.section	.text.triton_poi_fused__prelu_kernel_6,"ax",@progbits
	.align	128
        .global         triton_poi_fused__prelu_kernel_6
        .type           triton_poi_fused__prelu_kernel_6,@function
        .size           triton_poi_fused__prelu_kernel_6,(.L_x_1 - triton_poi_fused__prelu_kernel_6)
        .other          triton_poi_fused__prelu_kernel_6,@"STO_CUDA_ENTRY STV_DEFAULT"
triton_poi_fused__prelu_kernel_6:
.text.triton_poi_fused__prelu_kernel_6:
[----:B------:R-:W-:Y:S01]  /*0000*/  LDC R1, c[0x0][0x28] ;  /* 0x00000a00ff017b82 */ /* 0x000fe20000000800 */
[----:B------:R-:W1:Y:S07]  /*0010*/  S2R R0, SR_TID.X ;  /* 0x0000000000007919 */ /* 0x000e6e0000002100 */
[----:B------:R-:W2:Y:S01]  /*0020*/  LDC.64 R2, c[0x0][0x210] ;  /* 0x00008400ff027b82 */ /* 0x000ea20000000a00 */
[----:B------:R-:W-:Y:S01]  /*0030*/  ULDC.64 UR4, c[0x0][0x208] ;  /* 0x0000820000047ab9 */ /* 0x000fe20000000a00 */
[----:B------:R-:W3:Y:S06]  /*0040*/  S2R R17, SR_CTAID.X ;  /* 0x0000000000117919 */ /* 0x000eec0000002500 */
[----:B------:R-:W4:Y:S08]  /*0050*/  LDC.64 R12, c[0x0][0x218] ;  /* 0x00008600ff0c7b82 */ /* 0x000f300000000a00 */
[----:B------:R-:W5:Y:S01]  /*0060*/  LDC.64 R14, c[0x0][0x220] ;  /* 0x00008800ff0e7b82 */ /* 0x000f620000000a00 */
[----:B-1----:R-:W-:Y:S01]  /*0070*/  SHF.L.U32 R0, R0, 0x2, RZ ;  /* 0x0000000200007819 */ /* 0x002fe200000006ff */
[----:B----4-:R-:W4:Y:S03]  /*0080*/  LDG.E R12, desc[UR4][R12.64] ;  /* 0x000000040c0c7981 */ /* 0x010f26000c1e1900 */
[----:B------:R-:W-:-:S04]  /*0090*/  LOP3.LUT R0, R0, 0x1fc, RZ, 0xc0, !PT ;  /* 0x000001fc00007812 */ /* 0x000fc800078ec0ff */
[----:B---3--:R-:W-:-:S05]  /*00a0*/  LEA R17, R17, R0, 0xa ;  /* 0x0000000011117211 */ /* 0x008fca00078e50ff */
[----:B--2---:R-:W-:-:S05]  /*00b0*/  IMAD.WIDE R2, R17, 0x4, R2 ;  /* 0x0000000411027825 */ /* 0x004fca00078e0202 */
[----:B------:R-:W2:Y:S04]  /*00c0*/  LDG.E.128 R4, desc[UR4][R2.64] ;  /* 0x0000000402047981 */ /* 0x000ea8000c1e1d00 */
[----:B------:R5:W3:Y:S02]  /*00d0*/  LDG.E.128 R8, desc[UR4][R2.64+0x800] ;  /* 0x0008000402087981 */ /* 0x000ae4000c1e1d00 */
[----:B-----5:R-:W-:Y:S01]  /*00e0*/  IMAD.WIDE R2, R17, 0x4, R14 ;  /* 0x0000000411027825 */ /* 0x020fe200078e020e */
[----:B--2---:R-:W-:Y:S02]  /*00f0*/  FSETP.GT.AND P6, PT, R4, RZ, PT ;  /* 0x000000ff0400720b */ /* 0x004fe40003fc4000 */
[----:B------:R-:W-:Y:S02]  /*0100*/  FSETP.GT.AND P5, PT, R5, RZ, PT ;  /* 0x000000ff0500720b */ /* 0x000fe40003fa4000 */
[----:B------:R-:W-:-:S02]  /*0110*/  FSETP.GT.AND P4, PT, R6, RZ, PT ;  /* 0x000000ff0600720b */ /* 0x000fc40003f84000 */
[----:B------:R-:W-:Y:S02]  /*0120*/  FSETP.GT.AND P3, PT, R7, RZ, PT ;  /* 0x000000ff0700720b */ /* 0x000fe40003f64000 */
[----:B---3--:R-:W-:Y:S02]  /*0130*/  FSETP.GT.AND P2, PT, R8, RZ, PT ;  /* 0x000000ff0800720b */ /* 0x008fe40003f44000 */
[----:B------:R-:W-:Y:S02]  /*0140*/  FSETP.GT.AND P1, PT, R9, RZ, PT ;  /* 0x000000ff0900720b */ /* 0x000fe40003f24000 */
[----:B------:R-:W-:Y:S01]  /*0150*/  FSETP.GT.AND P0, PT, R10, RZ, PT ;  /* 0x000000ff0a00720b */ /* 0x000fe20003f04000 */
[-C--:B----4-:R-:W-:Y:S01]  /*0160*/  @!P6 FMUL R4, R4, R12.reuse ;  /* 0x0000000c0404e220 */ /* 0x090fe20000400000 */
[----:B------:R-:W-:Y:S01]  /*0170*/  FSETP.GT.AND P6, PT, R11, RZ, PT ;  /* 0x000000ff0b00720b */ /* 0x000fe20003fc4000 */
[-C--:B------:R-:W-:Y:S02]  /*0180*/  @!P5 FMUL R5, R5, R12.reuse ;  /* 0x0000000c0505d220 */ /* 0x080fe40000400000 */
[----:B------:R-:W-:-:S02]  /*0190*/  @!P4 FMUL R6, R6, R12 ;  /* 0x0000000c0606c220 */ /* 0x000fc40000400000 */
[-C--:B------:R-:W-:Y:S02]  /*01a0*/  @!P3 FMUL R7, R7, R12.reuse ;  /* 0x0000000c0707b220 */ /* 0x080fe40000400000 */
[-C--:B------:R-:W-:Y:S02]  /*01b0*/  @!P2 FMUL R8, R8, R12.reuse ;  /* 0x0000000c0808a220 */ /* 0x080fe40000400000 */
[-C--:B------:R-:W-:Y:S02]  /*01c0*/  @!P1 FMUL R9, R9, R12.reuse ;  /* 0x0000000c09099220 */ /* 0x080fe40000400000 */
[-C--:B------:R-:W-:Y:S02]  /*01d0*/  @!P0 FMUL R10, R10, R12.reuse ;  /* 0x0000000c0a0a8220 */ /* 0x080fe40000400000 */
[----:B------:R-:W-:Y:S01]  /*01e0*/  @!P6 FMUL R11, R11, R12 ;  /* 0x0000000c0b0be220 */ /* 0x000fe20000400000 */
[----:B------:R-:W-:Y:S04]  /*01f0*/  STG.E.128 desc[UR4][R2.64], R4 ;  /* 0x0000000402007986 */ /* 0x000fe8000c101d04 */
[----:B------:R-:W-:Y:S01]  /*0200*/  STG.E.128 desc[UR4][R2.64+0x800], R8 ;  /* 0x0008000802007986 */ /* 0x000fe2000c101d04 */
[----:B------:R-:W-:Y:S05]  /*0210*/  EXIT ;  /* 0x000000000000794d */ /* 0x000fea0003800000 */
.L_x_0:
[----:B------:R-:W-:-:S00]  /*0220*/  BRA `(.L_x_0) ;  /* 0xfffffffc00fc7947 */ /* 0x000fc0000383ffff */
[----:B------:R-:W-:-:S00]  /*0230*/  NOP ;  /* 0x0000000000007918 */ /* 0x000fc00000000000 */
        /* <DEDUP_REMOVED lines=12> */
.L_x_1:


//--------------------- .nv.constant0.triton_poi_fused__prelu_kernel_6 --------------------------
	.section	.nv.constant0.triton_poi_fused__prelu_kernel_6,"a",@progbits
	.sectionflags	@""
	.align	4
.nv.constant0.triton_poi_fused__prelu_kernel_6:
	.zero		556
